//
// Generated by NVIDIA NVVM Compiler
//
// Compiler Build ID: CL-36424714
// Cuda compilation tools, release 13.0, V13.0.88
// Based on NVVM 20.0.0
//

.version 9.0
.target sm_100
.address_size 64

	// .globl	_Z12simpleKernelv
.extern .func  (.param .b32 func_retval0) vprintf
(
	.param .b64 vprintf_param_0,
	.param .b64 vprintf_param_1
)
;
.global .align 1 .b8 $str[28] = {72, 101, 108, 108, 111, 32, 102, 114, 111, 109, 32, 116, 104, 101, 32, 71, 80, 85, 32, 107, 101, 114, 110, 101, 108, 33, 10};

.visible .entry _Z12simpleKernelv()
{
	.reg .b32 	%r<3>;
	.reg .b64 	%rd<3>;

	mov.u64 	%rd1, $str;
	cvta.global.u64 	%rd2, %rd1;
	{ // callseq 0, 0
	.param .b64 param0;
	st.param.b64 	[param0], %rd2;
	.param .b64 param1;
	st.param.b64 	[param1], 0;
	.param .b32 retval0;
	call.uni (retval0), 
	vprintf, 
	(
	param0, 
	param1
	);
	ld.param.b32 	%r1, [retval0];
	} // callseq 0
	ret;

}


// ===== COMPILED SASS (sm_100) =====

	.target	sm_100

	.elftype	@"ET_EXEC"


//--------------------- .note.nv.tkinfo           --------------------------
	.section	.note.nv.tkinfo,"",@"SHT_NOTE"
	.sectionflags	@"SHF_NOTE_NV_TKINFO"
	.tkinfo
        /*0018*/ 	.word	0x00000002
        /*0030*/ 	.string	""
        /*0030*/ 	.string	"ptxas"
        /*0030*/ 	.string	"Cuda compilation tools, release 13.0, V13.0.88"
        /*0030*/ 	.string	"Build cuda_13.0.r13.0/compiler.36424714_0"
        /*0030*/ 	.string	"-arch sm_100 -m 64 "



//--------------------- .note.nv.cuinfo           --------------------------
	.section	.note.nv.cuinfo,"",@"SHT_NOTE"
	.sectionflags	@"SHF_NOTE_NV_CUINFO"
        /*0018*/ 	.short	0x0002
        /*001a*/ 	.short	0x0064
        /*001c*/ 	.short	0x0082
	.zero		2


//--------------------- .nv.info                  --------------------------
	.section	.nv.info,"",@"SHT_CUDA_INFO"
	.align	4


	//----- nvinfo : EIATTR_REGCOUNT
	.align		4
        /*0000*/ 	.byte	0x04, 0x2f
        /*0002*/ 	.short	(.L_2 - .L_1)
	.align		4
.L_1:
        /*0004*/ 	.word	index@(_Z12simpleKernelv)
        /*0008*/ 	.word	0x00000018


	//----- nvinfo : EIATTR_FRAME_SIZE
	.align		4
.L_2:
        /*000c*/ 	.byte	0x04, 0x11
        /*000e*/ 	.short	(.L_4 - .L_3)
	.align		4
.L_3:
        /*0010*/ 	.word	index@(_Z12simpleKernelv)
        /*0014*/ 	.word	0x00000000


	//----- nvinfo : EIATTR_MIN_STACK_SIZE
	.align		4
.L_4:
        /*0018*/ 	.byte	0x04, 0x12
        /*001a*/ 	.short	(.L_6 - .L_5)
	.align		4
.L_5:
        /*001c*/ 	.word	index@(_Z12simpleKernelv)
        /*0020*/ 	.word	0x00000000
.L_6:


//--------------------- .nv.compat                --------------------------
	.section	.nv.compat,"",@"SHT_CUDA_COMPAT_INFO"
	.align	4
        /*0000*/ 	.byte	0x02, 0x09, 0x00, 0x00, 0x02, 0x02, 0x01, 0x00, 0x02, 0x05, 0x05, 0x00, 0x03, 0x07, 0x01, 0x01
        /*0010*/ 	.byte	0x02, 0x03, 0x00, 0x00, 0x02, 0x06, 0x01, 0x00, 0x04, 0x0b, 0x08, 0x00, 0x09, 0x00, 0x00, 0x00
        /*0020*/ 	.byte	0x00, 0x00, 0x00, 0x00


//--------------------- .nv.info._Z12simpleKernelv --------------------------
	.section	.nv.info._Z12simpleKernelv,"",@"SHT_CUDA_INFO"
	.sectionflags	@""
	.align	4


	//----- nvinfo : EIATTR_CUDA_API_VERSION
	.align		4
        /*0000*/ 	.byte	0x04, 0x37
        /*0002*/ 	.short	(.L_8 - .L_7)
.L_7:
        /*0004*/ 	.word	0x00000082


	//----- nvinfo : EIATTR_SPARSE_MMA_MASK
	.align		4
.L_8:
        /*0008*/ 	.byte	0x03, 0x50
        /*000a*/ 	.short	0x0000


	//----- nvinfo : EIATTR_MAXREG_COUNT
	.align		4
        /*000c*/ 	.byte	0x03, 0x1b
        /*000e*/ 	.short	0x00ff


	//----- nvinfo : EIATTR_EXTERNS
	.align		4
        /*0010*/ 	.byte	0x04, 0x0f
        /*0012*/ 	.short	(.L_10 - .L_9)


	//   ....[0]....
	.align		4
.L_9:
        /*0014*/ 	.word	index@(vprintf)


	//----- nvinfo : EIATTR_MERCURY_ISA_VERSION
	.align		4
.L_10:
        /*0018*/ 	.byte	0x03, 0x5f
        /*001a*/ 	.short	0x0101


	//----- nvinfo : EIATTR_VRC_CTA_INIT_COUNT
	.align		4
        /*001c*/ 	.byte	0x02, 0x4a
	.zero		1
	.zero		1


	//----- nvinfo : EIATTR_SYSCALL_OFFSETS
	.align		4
        /*0020*/ 	.byte	0x04, 0x46
        /*0022*/ 	.short	(.L_12 - .L_11)


	//   ....[0]....
.L_11:
        /*0024*/ 	.word	0x00000080


	//----- nvinfo : EIATTR_EXIT_INSTR_OFFSETS
	.align		4
.L_12:
        /*0028*/ 	.byte	0x04, 0x1c
        /*002a*/ 	.short	(.L_14 - .L_13)


	//   ....[0]....
.L_13:
        /*002c*/ 	.word	0x00000090


	//----- nvinfo : EIATTR_SW_WAR
	.align		4
.L_14:
        /*0030*/ 	.byte	0x04, 0x36
        /*0032*/ 	.short	(.L_16 - .L_15)
.L_15:
        /*0034*/ 	.word	0x00000008
.L_16:


//--------------------- .nv.callgraph             --------------------------
	.section	.nv.callgraph,"",@"SHT_CUDA_CALLGRAPH"
	.align	4
	.sectionentsize	8
	.align		4
        /*0000*/ 	.word	0x00000000
	.align		4
        /*0004*/ 	.word	0xffffffff
	.align		4
        /*0008*/ 	.word	index@(_Z12simpleKernelv)
	.align		4
        /*000c*/ 	.word	index@(vprintf)
	.align		4
        /*0010*/ 	.word	0x00000000
	.align		4
        /*0014*/ 	.word	0xfffffffe
	.align		4
        /*0018*/ 	.word	0x00000000
	.align		4
        /*001c*/ 	.word	0xfffffffd
	.align		4
        /*0020*/ 	.word	0x00000000
	.align		4
        /*0024*/ 	.word	0xfffffffc


//--------------------- .nv.constant4             --------------------------
	.section	.nv.constant4,"a",@progbits
	.align	8
	.align		8
.nv.constant4:
        /*0000*/ 	.dword	vprintf
	.align		8
        /*0008*/ 	.dword	$str


//--------------------- .text._Z12simpleKernelv   --------------------------
	.section	.text._Z12simpleKernelv,"ax",@progbits
	.align	128
        .global         _Z12simpleKernelv
        .type           _Z12simpleKernelv,@function
        .size           _Z12simpleKernelv,(.L_x_2 - _Z12simpleKernelv)
        .other          _Z12simpleKernelv,@"STO_CUDA_ENTRY STV_DEFAULT"
_Z12simpleKernelv:
.text._Z12simpleKernelv:
[----:B------:R-:W0:Y:S01]  /*0000*/  LDC R1, c[0x0][0x37c] ;  /* 0x0000df00ff017b82 */ /* 0x000e220000000800 */
[----:B------:R-:W-:Y:S01]  /*0010*/  MOV R0, 0x0 ;  /* 0x0000000000007802 */ /* 0x000fe20000000f00 */
[----:B------:R-:W1:Y:S01]  /*0020*/  LDCU.64 UR4, c[0x4][0x8] ;  /* 0x01000100ff0477ac */ /* 0x000e620008000a00 */
[----:B------:R-:W-:-:S05]  /*0030*/  CS2R R6, SRZ ;  /* 0x0000000000067805 */ /* 0x000fca000001ff00 */
[----:B------:R2:W3:Y:S01]  /*0040*/  LDC.64 R2, c[0x4][R0] ;  /* 0x0100000000027b82 */ /* 0x0004e20000000a00 */
[----:B-1----:R-:W-:Y:S02]  /*0050*/  IMAD.U32 R4, RZ, RZ, UR4 ;  /* 0x00000004ff047e24 */ /* 0x002fe4000f8e00ff */
[----:B--2---:R-:W-:-:S07]  /*0060*/  IMAD.U32 R5, RZ, RZ, UR5 ;  /* 0x00000005ff057e24 */ /* 0x004fce000f8e00ff */
[----:B------:R-:W-:-:S07]  /*0070*/  LEPC R20, `(.L_x_0) ;  /* 0x000000001014794e */ /* 0x000fce0000000000 */
[----:B0--3--:R-:W-:Y:S05]  /*0080*/  CALL.ABS.NOINC R2 ;  /* 0x0000000002007343 */ /* 0x009fea0003c00000 */
.L_x_0:
[----:B------:R-:W-:Y:S05]  /*0090*/  EXIT ;  /* 0x000000000000794d */ /* 0x000fea0003800000 */
.L_x_1:
[----:B------:R-:W-:-:S00]  /*00a0*/  BRA `(.L_x_1) ;  /* 0xfffffffc00fc7947 */ /* 0x000fc0000383ffff */
[----:B------:R-:W-:-:S00]  /*00b0*/  NOP ;  /* 0x0000000000007918 */ /* 0x000fc00000000000 */
        /* <DEDUP_REMOVED lines=12> */
.L_x_2:


//--------------------- .nv.global.init           --------------------------
	.section	.nv.global.init,"aw",@progbits
.nv.global.init:
	.type		$str,@object
	.size		$str,(.L_0 - $str)
$str:
        /*0000*/ 	.byte	0x48, 0x65, 0x6c, 0x6c, 0x6f, 0x20, 0x66, 0x72, 0x6f, 0x6d, 0x20, 0x74, 0x68, 0x65, 0x20, 0x47
        /*0010*/ 	.byte	0x50, 0x55, 0x20, 0x6b, 0x65, 0x72, 0x6e, 0x65, 0x6c, 0x21, 0x0a, 0x00
.L_0:


//--------------------- .nv.shared.reserved.0     --------------------------
	.section	.nv.shared.reserved.0,"aw",@nobits
	.weak		__nv_reservedSMEM_offset_0_alias
	.size		__nv_reservedSMEM_offset_0_alias, 0, 64
	.other		__nv_reservedSMEM_offset_0_alias,@"STO_CUDA_RESERVED_SHARED STV_DEFAULT"
__nv_reservedSMEM_offset_0_alias:
	.zero		0
	.zero		64


//--------------------- .nv.constant0._Z12simpleKernelv --------------------------
	.section	.nv.constant0._Z12simpleKernelv,"a",@progbits
	.sectionflags	@""
	.align	4
.nv.constant0._Z12simpleKernelv:
	.zero		896


//--------------------- SYMBOLS --------------------------

	.type		.nv.reservedSmem.offset0,@object
	.size		.nv.reservedSmem.offset0,0x4
	.type		vprintf,@function
